//
// Generated by NVIDIA NVVM Compiler
//
// Compiler Build ID: CL-36424714
// Cuda compilation tools, release 13.0, V13.0.88
// Based on NVVM 20.0.0
//

.version 9.0
.target sm_100
.address_size 64

	// .globl	_Z8BFS_CUDAPiS_S_ii
.extern .func  (.param .b32 func_retval0) vprintf
(
	.param .b64 vprintf_param_0,
	.param .b64 vprintf_param_1
)
;
.const .align 4 .b8 destinations_constant[30000];
.const .align 4 .b8 rowPointers_constant[30000];
.global .align 4 .u32 globalCounter;
.global .align 1 .b8 $str[42] = {10, 67, 117, 114, 114, 101, 110, 116, 32, 100, 105, 115, 116, 97, 110, 99, 101, 58, 32, 37, 100, 44, 32, 67, 117, 114, 114, 101, 110, 116, 32, 118, 101, 114, 116, 101, 120, 58, 32, 37, 100};

.visible .entry _Z8BFS_CUDAPiS_S_ii(
	.param .u64 .ptr .align 1 _Z8BFS_CUDAPiS_S_ii_param_0,
	.param .u64 .ptr .align 1 _Z8BFS_CUDAPiS_S_ii_param_1,
	.param .u64 .ptr .align 1 _Z8BFS_CUDAPiS_S_ii_param_2,
	.param .u32 _Z8BFS_CUDAPiS_S_ii_param_3,
	.param .u32 _Z8BFS_CUDAPiS_S_ii_param_4
)
{
	.local .align 8 .b8 	__local_depot0[8];
	.reg .b64 	%SP;
	.reg .b64 	%SPL;
	.reg .pred 	%p<14>;
	.reg .b32 	%r<61>;
	.reg .b64 	%rd<26>;

	mov.u64 	%SPL, __local_depot0;
	cvta.local.u64 	%SP, %SPL;
	ld.param.u64 	%rd2, [_Z8BFS_CUDAPiS_S_ii_param_0];
	ld.param.u64 	%rd4, [_Z8BFS_CUDAPiS_S_ii_param_1];
	ld.param.u64 	%rd3, [_Z8BFS_CUDAPiS_S_ii_param_2];
	ld.param.u32 	%r24, [_Z8BFS_CUDAPiS_S_ii_param_3];
	ld.param.u32 	%r25, [_Z8BFS_CUDAPiS_S_ii_param_4];
	cvta.to.global.u64 	%rd1, %rd4;
	mov.u32 	%r1, %tid.x;
	setp.ne.s32 	%p1, %r1, 0;
	@%p1 bra 	$L__BB0_2;
	mov.b32 	%r26, 0;
	st.global.u32 	[globalCounter], %r26;
$L__BB0_2:
	bar.sync 	0;
	mov.u32 	%r27, %ctaid.x;
	mov.u32 	%r28, %ntid.x;
	mad.lo.s32 	%r2, %r27, %r28, %r1;
	setp.ge.u32 	%p2, %r2, %r24;
	@%p2 bra 	$L__BB0_16;
	mul.wide.u32 	%rd5, %r2, 4;
	mov.u64 	%rd6, destinations_constant;
	add.s64 	%rd7, %rd6, %rd5;
	ld.const.u32 	%r29, [%rd7];
	add.u64 	%rd8, %SP, 0;
	add.u64 	%rd9, %SPL, 0;
	st.local.v2.u32 	[%rd9], {%r25, %r29};
	mov.u64 	%rd10, $str;
	cvta.global.u64 	%rd11, %rd10;
	{ // callseq 0, 0
	.param .b64 param0;
	st.param.b64 	[param0], %rd11;
	.param .b64 param1;
	st.param.b64 	[param1], %rd8;
	.param .b32 retval0;
	call.uni (retval0), 
	vprintf, 
	(
	param0, 
	param1
	);
	ld.param.b32 	%r30, [retval0];
	} // callseq 0
	mul.wide.s32 	%rd12, %r29, 4;
	mov.u64 	%rd13, rowPointers_constant;
	add.s64 	%rd14, %rd13, %rd12;
	ld.const.u32 	%r3, [%rd14];
	ld.const.u32 	%r4, [%rd14+4];
	cvta.to.global.u64 	%rd15, %rd2;
	add.s64 	%rd16, %rd15, %rd12;
	atom.relaxed.global.cas.b32 	%r32, [%rd16], -1, %r25;
	setp.ne.s32 	%p3, %r32, -1;
	@%p3 bra 	$L__BB0_16;
	sub.s32 	%r5, %r4, %r3;
	add.s32 	%r33, %r5, 1;
	atom.global.add.u32 	%r6, [globalCounter], %r33;
	setp.lt.s32 	%p4, %r5, 0;
	@%p4 bra 	$L__BB0_16;
	and.b32  	%r8, %r33, 7;
	setp.lt.u32 	%p5, %r5, 7;
	mov.b32 	%r59, 0;
	@%p5 bra 	$L__BB0_8;
	and.b32  	%r59, %r33, -8;
	neg.s32 	%r57, %r59;
	add.s32 	%r55, %r3, 3;
	mov.u32 	%r56, %r6;
$L__BB0_7:
	.pragma "nounroll";
	add.s32 	%r36, %r55, -3;
	mul.wide.s32 	%rd17, %r56, 4;
	add.s64 	%rd18, %rd1, %rd17;
	st.global.u32 	[%rd18], %r36;
	add.s32 	%r37, %r55, -2;
	st.global.u32 	[%rd18+4], %r37;
	add.s32 	%r38, %r55, -1;
	st.global.u32 	[%rd18+8], %r38;
	add.s32 	%r39, %r55, 4;
	st.global.u32 	[%rd18+12], %r55;
	add.s32 	%r40, %r55, 1;
	st.global.u32 	[%rd18+16], %r40;
	add.s32 	%r41, %r55, 2;
	st.global.u32 	[%rd18+20], %r41;
	add.s32 	%r42, %r55, 3;
	st.global.u32 	[%rd18+24], %r42;
	st.global.u32 	[%rd18+28], %r39;
	add.s32 	%r57, %r57, 8;
	add.s32 	%r56, %r56, 8;
	add.s32 	%r55, %r55, 8;
	setp.ne.s32 	%p6, %r57, 0;
	@%p6 bra 	$L__BB0_7;
$L__BB0_8:
	setp.eq.s32 	%p7, %r8, 0;
	@%p7 bra 	$L__BB0_16;
	and.b32  	%r19, %r33, 3;
	setp.lt.u32 	%p8, %r8, 4;
	@%p8 bra 	$L__BB0_11;
	add.s32 	%r43, %r59, %r3;
	add.s32 	%r44, %r59, %r6;
	mul.wide.s32 	%rd19, %r44, 4;
	add.s64 	%rd20, %rd1, %rd19;
	st.global.u32 	[%rd20], %r43;
	add.s32 	%r45, %r43, 1;
	st.global.u32 	[%rd20+4], %r45;
	add.s32 	%r46, %r43, 2;
	st.global.u32 	[%rd20+8], %r46;
	add.s32 	%r47, %r43, 3;
	st.global.u32 	[%rd20+12], %r47;
	add.s32 	%r59, %r59, 4;
$L__BB0_11:
	setp.eq.s32 	%p9, %r19, 0;
	@%p9 bra 	$L__BB0_16;
	setp.eq.s32 	%p10, %r19, 1;
	@%p10 bra 	$L__BB0_14;
	add.s32 	%r48, %r59, %r3;
	add.s32 	%r49, %r59, %r6;
	mul.wide.s32 	%rd21, %r49, 4;
	add.s64 	%rd22, %rd1, %rd21;
	st.global.u32 	[%rd22], %r48;
	add.s32 	%r50, %r48, 1;
	st.global.u32 	[%rd22+4], %r50;
	add.s32 	%r59, %r59, 2;
$L__BB0_14:
	and.b32  	%r51, %r33, 1;
	setp.eq.b32 	%p11, %r51, 1;
	not.pred 	%p12, %p11;
	@%p12 bra 	$L__BB0_16;
	add.s32 	%r52, %r59, %r3;
	add.s32 	%r53, %r59, %r6;
	mul.wide.s32 	%rd23, %r53, 4;
	add.s64 	%rd24, %rd1, %rd23;
	st.global.u32 	[%rd24], %r52;
$L__BB0_16:
	setp.ne.s32 	%p13, %r1, 0;
	@%p13 bra 	$L__BB0_18;
	ld.global.u32 	%r54, [globalCounter];
	cvta.to.global.u64 	%rd25, %rd3;
	st.global.u32 	[%rd25], %r54;
$L__BB0_18:
	ret;

}


// ===== COMPILED SASS (sm_100) =====

	.target	sm_100

	.elftype	@"ET_EXEC"


//--------------------- .note.nv.tkinfo           --------------------------
	.section	.note.nv.tkinfo,"",@"SHT_NOTE"
	.sectionflags	@"SHF_NOTE_NV_TKINFO"
	.tkinfo
        /*0018*/ 	.word	0x00000002
        /*0030*/ 	.string	""
        /*0030*/ 	.string	"ptxas"
        /*0030*/ 	.string	"Cuda compilation tools, release 13.0, V13.0.88"
        /*0030*/ 	.string	"Build cuda_13.0.r13.0/compiler.36424714_0"
        /*0030*/ 	.string	"-arch sm_100 -m 64 "



//--------------------- .note.nv.cuinfo           --------------------------
	.section	.note.nv.cuinfo,"",@"SHT_NOTE"
	.sectionflags	@"SHF_NOTE_NV_CUINFO"
        /*0018*/ 	.short	0x0002
        /*001a*/ 	.short	0x0064
        /*001c*/ 	.short	0x0082
	.zero		2


//--------------------- .nv.info                  --------------------------
	.section	.nv.info,"",@"SHT_CUDA_INFO"
	.align	4


	//----- nvinfo : EIATTR_REGCOUNT
	.align		4
        /*0000*/ 	.byte	0x04, 0x2f
        /*0002*/ 	.short	(.L_5 - .L_4)
	.align		4
.L_4:
        /*0004*/ 	.word	index@(_Z8BFS_CUDAPiS_S_ii)
        /*0008*/ 	.word	0x0000001e


	//----- nvinfo : EIATTR_FRAME_SIZE
	.align		4
.L_5:
        /*000c*/ 	.byte	0x04, 0x11
        /*000e*/ 	.short	(.L_7 - .L_6)
	.align		4
.L_6:
        /*0010*/ 	.word	index@(_Z8BFS_CUDAPiS_S_ii)
        /*0014*/ 	.word	0x00000008


	//----- nvinfo : EIATTR_MIN_STACK_SIZE
	.align		4
.L_7:
        /*0018*/ 	.byte	0x04, 0x12
        /*001a*/ 	.short	(.L_9 - .L_8)
	.align		4
.L_8:
        /*001c*/ 	.word	index@(_Z8BFS_CUDAPiS_S_ii)
        /*0020*/ 	.word	0x00000008
.L_9:


//--------------------- .nv.compat                --------------------------
	.section	.nv.compat,"",@"SHT_CUDA_COMPAT_INFO"
	.align	4
        /*0000*/ 	.byte	0x02, 0x09, 0x00, 0x00, 0x02, 0x02, 0x01, 0x00, 0x02, 0x05, 0x05, 0x00, 0x03, 0x07, 0x01, 0x01
        /*0010*/ 	.byte	0x02, 0x03, 0x00, 0x00, 0x02, 0x06, 0x01, 0x00, 0x04, 0x0b, 0x08, 0x00, 0x09, 0x00, 0x00, 0x00
        /*0020*/ 	.byte	0x00, 0x00, 0x00, 0x00


//--------------------- .nv.info._Z8BFS_CUDAPiS_S_ii --------------------------
	.section	.nv.info._Z8BFS_CUDAPiS_S_ii,"",@"SHT_CUDA_INFO"
	.sectionflags	@""
	.align	4


	//----- nvinfo : EIATTR_CUDA_API_VERSION
	.align		4
        /*0000*/ 	.byte	0x04, 0x37
        /*0002*/ 	.short	(.L_11 - .L_10)
.L_10:
        /*0004*/ 	.word	0x00000082


	//----- nvinfo : EIATTR_KPARAM_INFO
	.align		4
.L_11:
        /*0008*/ 	.byte	0x04, 0x17
        /*000a*/ 	.short	(.L_13 - .L_12)
.L_12:
        /*000c*/ 	.word	0x00000000
        /*0010*/ 	.short	0x0004
        /*0012*/ 	.short	0x001c
        /*0014*/ 	.byte	0x00, 0xf0, 0x11, 0x00


	//----- nvinfo : EIATTR_KPARAM_INFO
	.align		4
.L_13:
        /*0018*/ 	.byte	0x04, 0x17
        /*001a*/ 	.short	(.L_15 - .L_14)
.L_14:
        /*001c*/ 	.word	0x00000000
        /*0020*/ 	.short	0x0003
        /*0022*/ 	.short	0x0018
        /*0024*/ 	.byte	0x00, 0xf0, 0x11, 0x00


	//----- nvinfo : EIATTR_KPARAM_INFO
	.align		4
.L_15:
        /*0028*/ 	.byte	0x04, 0x17
        /*002a*/ 	.short	(.L_17 - .L_16)
.L_16:
        /*002c*/ 	.word	0x00000000
        /*0030*/ 	.short	0x0002
        /*0032*/ 	.short	0x0010
        /*0034*/ 	.byte	0x00, 0xf5, 0x21, 0x00


	//----- nvinfo : EIATTR_KPARAM_INFO
	.align		4
.L_17:
        /*0038*/ 	.byte	0x04, 0x17
        /*003a*/ 	.short	(.L_19 - .L_18)
.L_18:
        /*003c*/ 	.word	0x00000000
        /*0040*/ 	.short	0x0001
        /*0042*/ 	.short	0x0008
        /*0044*/ 	.byte	0x00, 0xf5, 0x21, 0x00


	//----- nvinfo : EIATTR_KPARAM_INFO
	.align		4
.L_19:
        /*0048*/ 	.byte	0x04, 0x17
        /*004a*/ 	.short	(.L_21 - .L_20)
.L_20:
        /*004c*/ 	.word	0x00000000
        /*0050*/ 	.short	0x0000
        /*0052*/ 	.short	0x0000
        /*0054*/ 	.byte	0x00, 0xf5, 0x21, 0x00


	//----- nvinfo : EIATTR_SPARSE_MMA_MASK
	.align		4
.L_21:
        /*0058*/ 	.byte	0x03, 0x50
        /*005a*/ 	.short	0x0000


	//----- nvinfo : EIATTR_MAXREG_COUNT
	.align		4
        /*005c*/ 	.byte	0x03, 0x1b
        /*005e*/ 	.short	0x00ff


	//----- nvinfo : EIATTR_NUM_BARRIERS
	.align		4
        /*0060*/ 	.byte	0x02, 0x4c
        /*0062*/ 	.byte	0x01
	.zero		1


	//----- nvinfo : EIATTR_EXTERNS
	.align		4
        /*0064*/ 	.byte	0x04, 0x0f
        /*0066*/ 	.short	(.L_23 - .L_22)


	//   ....[0]....
	.align		4
.L_22:
        /*0068*/ 	.word	index@(vprintf)


	//----- nvinfo : EIATTR_MERCURY_ISA_VERSION
	.align		4
.L_23:
        /*006c*/ 	.byte	0x03, 0x5f
        /*006e*/ 	.short	0x0101


	//----- nvinfo : EIATTR_INT_WARP_WIDE_INSTR_OFFSETS
	.align		4
        /*0070*/ 	.byte	0x04, 0x31
        /*0072*/ 	.short	(.L_25 - .L_24)


	//   ....[0]....
.L_24:
        /*0074*/ 	.word	0x00000270


	//   ....[1]....
        /*0078*/ 	.word	0x00000300


	//   ....[2]....
        /*007c*/ 	.word	0x00000340


	//   ....[3]....
        /*0080*/ 	.word	0x00000370


	//   ....[4]....
        /*0084*/ 	.word	0x00000390


	//   ....[5]....
        /*0088*/ 	.word	0x000003b0


	//   ....[6]....
        /*008c*/ 	.word	0x000003e0


	//   ....[7]....
        /*0090*/ 	.word	0x000003f0


	//----- nvinfo : EIATTR_VRC_CTA_INIT_COUNT
	.align		4
.L_25:
        /*0094*/ 	.byte	0x02, 0x4a
	.zero		1
	.zero		1


	//----- nvinfo : EIATTR_SYSCALL_OFFSETS
	.align		4
        /*0098*/ 	.byte	0x04, 0x46
        /*009a*/ 	.short	(.L_27 - .L_26)


	//   ....[0]....
.L_26:
        /*009c*/ 	.word	0x000001d0


	//----- nvinfo : EIATTR_EXIT_INSTR_OFFSETS
	.align		4
.L_27:
        /*00a0*/ 	.byte	0x04, 0x1c
        /*00a2*/ 	.short	(.L_29 - .L_28)


	//   ....[0]....
.L_28:
        /*00a4*/ 	.word	0x00000890


	//   ....[1]....
        /*00a8*/ 	.word	0x000008e0


	//----- nvinfo : EIATTR_CRS_STACK_SIZE
	.align		4
.L_29:
        /*00ac*/ 	.byte	0x04, 0x1e
        /*00ae*/ 	.short	(.L_31 - .L_30)
.L_30:
        /*00b0*/ 	.word	0x00000000


	//----- nvinfo : EIATTR_CBANK_PARAM_SIZE
	.align		4
.L_31:
        /*00b4*/ 	.byte	0x03, 0x19
        /*00b6*/ 	.short	0x0020


	//----- nvinfo : EIATTR_PARAM_CBANK
	.align		4
        /*00b8*/ 	.byte	0x04, 0x0a
        /*00ba*/ 	.short	(.L_33 - .L_32)
	.align		4
.L_32:
        /*00bc*/ 	.word	index@(.nv.constant0._Z8BFS_CUDAPiS_S_ii)
        /*00c0*/ 	.short	0x0380
        /*00c2*/ 	.short	0x0020


	//----- nvinfo : EIATTR_SW_WAR
	.align		4
.L_33:
        /*00c4*/ 	.byte	0x04, 0x36
        /*00c6*/ 	.short	(.L_35 - .L_34)
.L_34:
        /*00c8*/ 	.word	0x00000008
.L_35:


//--------------------- .nv.callgraph             --------------------------
	.section	.nv.callgraph,"",@"SHT_CUDA_CALLGRAPH"
	.align	4
	.sectionentsize	8
	.align		4
        /*0000*/ 	.word	0x00000000
	.align		4
        /*0004*/ 	.word	0xffffffff
	.align		4
        /*0008*/ 	.word	index@(_Z8BFS_CUDAPiS_S_ii)
	.align		4
        /*000c*/ 	.word	index@(vprintf)
	.align		4
        /*0010*/ 	.word	0x00000000
	.align		4
        /*0014*/ 	.word	0xfffffffe
	.align		4
        /*0018*/ 	.word	0x00000000
	.align		4
        /*001c*/ 	.word	0xfffffffd
	.align		4
        /*0020*/ 	.word	0x00000000
	.align		4
        /*0024*/ 	.word	0xfffffffc


//--------------------- .nv.constant4             --------------------------
	.section	.nv.constant4,"a",@progbits
	.align	8
	.align		8
.nv.constant4:
        /*0000*/ 	.dword	vprintf
	.align		8
        /*0008*/ 	.dword	globalCounter
	.align		8
        /*0010*/ 	.dword	$str


//--------------------- .nv.constant3             --------------------------
	.section	.nv.constant3,"a",@progbits
	.align	4
.nv.constant3:
	.type		destinations_constant,@object
	.size		destinations_constant,(rowPointers_constant - destinations_constant)
destinations_constant:
	.zero		30000
	.type		rowPointers_constant,@object
	.size		rowPointers_constant,(.L_1 - rowPointers_constant)
rowPointers_constant:
	.zero		30000
.L_1:


//--------------------- .text._Z8BFS_CUDAPiS_S_ii --------------------------
	.section	.text._Z8BFS_CUDAPiS_S_ii,"ax",@progbits
	.align	128
        .global         _Z8BFS_CUDAPiS_S_ii
        .type           _Z8BFS_CUDAPiS_S_ii,@function
        .size           _Z8BFS_CUDAPiS_S_ii,(.L_x_10 - _Z8BFS_CUDAPiS_S_ii)
        .other          _Z8BFS_CUDAPiS_S_ii,@"STO_CUDA_ENTRY STV_DEFAULT"
_Z8BFS_CUDAPiS_S_ii:
.text._Z8BFS_CUDAPiS_S_ii:
[----:B------:R-:W0:Y:S01]  /*0000*/  LDC R1, c[0x0][0x37c] ;  /* 0x0000df00ff017b82 */ /* 0x000e220000000800 */
[----:B------:R-:W1:Y:S01]  /*0010*/  S2R R18, SR_TID.X ;  /* 0x0000000000127919 */ /* 0x000e620000002100 */
[----:B------:R-:W2:Y:S06]  /*0020*/  LDCU UR5, c[0x0][0x2fc] ;  /* 0x00005f80ff0577ac */ /* 0x000eac0008000800 */
[----:B------:R-:W3:Y:S01]  /*0030*/  S2UR UR6, SR_CTAID.X ;  /* 0x00000000000679c3 */ /* 0x000ee20000002500 */
[----:B0-----:R-:W-:Y:S01]  /*0040*/  VIADD R1, R1, 0xfffffff8 ;  /* 0xfffffff801017836 */ /* 0x001fe20000000000 */
[----:B------:R-:W-:Y:S01]  /*0050*/  BSSY.RECONVERGENT B6, `(.L_x_0) ;  /* 0x0000082000067945 */ /* 0x000fe20003800200 */
[----:B------:R-:W0:Y:S01]  /*0060*/  LDCU.64 UR36, c[0x0][0x358] ;  /* 0x00006b00ff2477ac */ /* 0x000e220008000a00 */
[----:B------:R-:W4:Y:S04]  /*0070*/  LDCU UR7, c[0x0][0x398] ;  /* 0x00007300ff0777ac */ /* 0x000f280008000800 */
[----:B------:R-:W3:Y:S01]  /*0080*/  LDC R17, c[0x0][0x360] ;  /* 0x0000d800ff117b82 */ /* 0x000ee20000000800 */
[----:B------:R-:W5:Y:S02]  /*0090*/  LDCU UR4, c[0x0][0x2f8] ;  /* 0x00005f00ff0477ac */ /* 0x000f640008000800 */
[----:B-----5:R-:W-:-:S02]  /*00a0*/  IADD3 R6, P1, PT, R1, UR4, RZ ;  /* 0x0000000401067c10 */ /* 0x020fc4000ff3e0ff */
[----:B-1----:R-:W-:Y:S01]  /*00b0*/  ISETP.NE.AND P0, PT, R18, RZ, PT ;  /* 0x000000ff1200720c */ /* 0x002fe20003f05270 */
[----:B---3--:R-:W-:Y:S02]  /*00c0*/  IMAD R17, R17, UR6, R18 ;  /* 0x0000000611117c24 */ /* 0x008fe4000f8e0212 */
[----:B--2---:R-:W-:-:S10]  /*00d0*/  IMAD.X R7, RZ, RZ, UR5, P1 ;  /* 0x00000005ff077e24 */ /* 0x004fd400088e06ff */
[----:B------:R-:W0:Y:S02]  /*00e0*/  @!P0 LDC.64 R2, c[0x4][0x8] ;  /* 0x01000200ff028b82 */ /* 0x000e240000000a00 */
[----:B0-----:R0:W-:Y:S06]  /*00f0*/  @!P0 STG.E desc[UR36][R2.64], RZ ;  /* 0x000000ff02008986 */ /* 0x0011ec000c101924 */
[----:B------:R-:W-:Y:S01]  /*0100*/  BAR.SYNC.DEFER_BLOCKING 0x0 ;  /* 0x0000000000007b1d */ /* 0x000fe20000010000 */
[----:B----4-:R-:W-:-:S13]  /*0110*/  ISETP.GE.U32.AND P0, PT, R17, UR7, PT ;  /* 0x0000000711007c0c */ /* 0x010fda000bf06070 */
[----:B0-----:R-:W-:Y:S05]  /*0120*/  @P0 BRA `(.L_x_1) ;  /* 0x0000000400d00947 */ /* 0x001fea0003800000 */
[----:B------:R-:W-:Y:S01]  /*0130*/  IMAD.SHL.U32 R17, R17, 0x4, RZ ;  /* 0x0000000411117824 */ /* 0x000fe200078e00ff */
[----:B------:R-:W0:Y:S01]  /*0140*/  LDC R16, c[0x0][0x39c] ;  /* 0x0000e700ff107b82 */ /* 0x000e220000000800 */
[----:B------:R-:W-:Y:S01]  /*0150*/  MOV R0, 0x0 ;  /* 0x0000000000007802 */ /* 0x000fe20000000f00 */
[----:B------:R-:W1:Y:S06]  /*0160*/  LDCU.64 UR4, c[0x4][0x10] ;  /* 0x01000200ff0477ac */ /* 0x000e6c0008000a00 */
[----:B------:R-:W0:Y:S08]  /*0170*/  LDC R17, c[0x3][R17] ;  /* 0x00c0000011117b82 */ /* 0x000e300000000800 */
[----:B------:R2:W3:Y:S01]  /*0180*/  LDC.64 R2, c[0x4][R0] ;  /* 0x0100000000027b82 */ /* 0x0004e20000000a00 */
[----:B-1----:R-:W-:Y:S01]  /*0190*/  MOV R4, UR4 ;  /* 0x0000000400047c02 */ /* 0x002fe20008000f00 */
[----:B------:R-:W-:Y:S01]  /*01a0*/  IMAD.U32 R5, RZ, RZ, UR5 ;  /* 0x00000005ff057e24 */ /* 0x000fe2000f8e00ff */
[----:B0-----:R2:W-:Y:S06]  /*01b0*/  STL.64 [R1], R16 ;  /* 0x0000001001007387 */ /* 0x0015ec0000100a00 */
[----:B------:R-:W-:-:S07]  /*01c0*/  LEPC R20, `(.L_x_2) ;  /* 0x000000001014794e */ /* 0x000fce0000000000 */
[----:B--23--:R-:W-:Y:S05]  /*01d0*/  CALL.ABS.NOINC R2 ;  /* 0x0000000002007343 */ /* 0x00cfea0003c00000 */
.L_x_2:
[----:B------:R-:W0:Y:S01]  /*01e0*/  LDC.64 R2, c[0x0][0x380] ;  /* 0x0000e000ff027b82 */ /* 0x000e220000000a00 */
[----:B------:R-:W-:-:S07]  /*01f0*/  IMAD.MOV.U32 R4, RZ, RZ, -0x1 ;  /* 0xffffffffff047424 */ /* 0x000fce00078e00ff */
[----:B------:R-:W1:Y:S01]  /*0200*/  LDC R5, c[0x0][0x39c] ;  /* 0x0000e700ff057b82 */ /* 0x000e620000000800 */
[----:B0-----:R-:W-:-:S06]  /*0210*/  IMAD.WIDE R2, R17, 0x4, R2 ;  /* 0x0000000411027825 */ /* 0x001fcc00078e0202 */
[----:B-1----:R-:W2:Y:S02]  /*0220*/  ATOMG.E.CAS.STRONG.GPU PT, R2, [R2], R4, R5 ;  /* 0x00000004020273a9 */ /* 0x002ea400001ee105 */
[----:B--2---:R-:W-:-:S13]  /*0230*/  ISETP.NE.AND P0, PT, R2, -0x1, PT ;  /* 0xffffffff0200780c */ /* 0x004fda0003f05270 */
[----:B------:R-:W-:Y:S05]  /*0240*/  @P0 BRA `(.L_x_1) ;  /* 0x0000000400880947 */ /* 0x000fea0003800000 */
[----:B------:R-:W-:Y:S01]  /*0250*/  SHF.L.U32 R17, R17, 0x2, RZ ;  /* 0x0000000211117819 */ /* 0x000fe200000006ff */
[----:B------:R-:W0:Y:S01]  /*0260*/  LDC.64 R2, c[0x4][0x8] ;  /* 0x01000200ff027b82 */ /* 0x000e220000000a00 */
[----:B------:R-:W-:-:S04]  /*0270*/  VOTE.ANY R4, PT, PT ;  /* 0x0000000000047806 */ /* 0x000fc800038e0100 */
[----:B------:R-:W-:-:S03]  /*0280*/  ISETP.EQ.U32.AND P1, PT, R4, -0x1, PT ;  /* 0xffffffff0400780c */ /* 0x000fc60003f22070 */
[----:B------:R-:W1:Y:S08]  /*0290*/  LDC R0, c[0x3][R17+0x7530] ;  /* 0x00dd4c0011007b82 */ /* 0x000e700000000800 */
[----:B------:R-:W1:Y:S02]  /*02a0*/  LDC R5, c[0x3][R17+0x7534] ;  /* 0x00dd4d0011057b82 */ /* 0x000e640000000800 */
[----:B-1----:R-:W-:-:S04]  /*02b0*/  IMAD.IADD R5, R5, 0x1, -R0 ;  /* 0x0000000105057824 */ /* 0x002fc800078e0a00 */
[C---:B------:R-:W-:Y:S01]  /*02c0*/  VIADD R8, R5.reuse, 0x1 ;  /* 0x0000000105087836 */ /* 0x040fe20000000000 */
[----:B------:R-:W-:-:S04]  /*02d0*/  ISETP.GE.AND P0, PT, R5, RZ, PT ;  /* 0x000000ff0500720c */ /* 0x000fc80003f06270 */
[----:B0-----:R0:W5:Y:S01]  /*02e0*/  @!P1 ATOMG.E.ADD.STRONG.GPU PT, R6, desc[UR36][R2.64], R8 ;  /* 0x80000008020699a8 */ /* 0x00116200081ef124 */
[----:B------:R-:W-:Y:S08]  /*02f0*/  @!P1 BRA `(.L_x_3) ;  /* 0x0000000000449947 */ /* 0x000ff00003800000 */
[----:B------:R-:W1:Y:S01]  /*0300*/  SHFL.UP P1, R9, R8, 0x1, RZ ;  /* 0x0420000008097989 */ /* 0x000e6200000200ff */
[----:B------:R-:W-:Y:S01]  /*0310*/  MOV R7, R8 ;  /* 0x0000000800077202 */ /* 0x000fe20000000f00 */
[----:B-----5:R-:W2:Y:S01]  /*0320*/  S2R R6, SR_LANEID ;  /* 0x0000000000067919 */ /* 0x020ea20000000000 */
[----:B-1----:R-:W-:-:S05]  /*0330*/  @P1 IMAD.IADD.U32 R7, R8, 0x1, R9 ;  /* 0x0000000108071824 */ /* 0x002fca00078e0009 */
[----:B------:R-:W1:Y:S01]  /*0340*/  SHFL.UP P1, R4, R7, 0x2, RZ ;  /* 0x0440000007047989 */ /* 0x000e6200000200ff */
[----:B--2---:R-:W-:Y:S01]  /*0350*/  ISETP.EQ.U32.AND P2, PT, R6, 0x1f, PT ;  /* 0x0000001f0600780c */ /* 0x004fe20003f42070 */
[----:B-1----:R-:W-:-:S05]  /*0360*/  @P1 IMAD.IADD.U32 R7, R7, 0x1, R4 ;  /* 0x0000000107071824 */ /* 0x002fca00078e0004 */
[----:B------:R-:W1:Y:S02]  /*0370*/  SHFL.UP P1, R4, R7, 0x4, RZ ;  /* 0x0480000007047989 */ /* 0x000e6400000200ff */
[----:B-1----:R-:W-:-:S05]  /*0380*/  @P1 IADD3 R7, PT, PT, R7, R4, RZ ;  /* 0x0000000407071210 */ /* 0x002fca0007ffe0ff */
[----:B------:R-:W1:Y:S02]  /*0390*/  SHFL.UP P1, R4, R7, 0x8, RZ ;  /* 0x0500000007047989 */ /* 0x000e6400000200ff */
[----:B-1----:R-:W-:-:S05]  /*03a0*/  @P1 IMAD.IADD.U32 R7, R7, 0x1, R4 ;  /* 0x0000000107071824 */ /* 0x002fca00078e0004 */
[----:B------:R-:W1:Y:S02]  /*03b0*/  SHFL.UP P1, R4, R7, 0x10, RZ ;  /* 0x0600000007047989 */ /* 0x000e6400000200ff */
[----:B-1----:R-:W-:-:S05]  /*03c0*/  @P1 IMAD.IADD.U32 R7, R7, 0x1, R4 ;  /* 0x0000000107071824 */ /* 0x002fca00078e0004 */
[----:B0-----:R-:W2:Y:S04]  /*03d0*/  @P2 ATOMG.E.ADD.STRONG.GPU PT, R2, desc[UR36][R2.64], R7 ;  /* 0x80000007020229a8 */ /* 0x001ea800081ef124 */
[----:B------:R-:W-:Y:S04]  /*03e0*/  SHFL.UP P1, R9, R7, 0x1, RZ ;  /* 0x0420000007097989 */ /* 0x000fe800000200ff */
[----:B--2---:R-:W0:Y:S02]  /*03f0*/  SHFL.IDX PT, R6, R2, 0x1f, 0x1f ;  /* 0x03e01f0002067f89 */ /* 0x004e2400000e0000 */
[----:B0-----:R-:W-:-:S07]  /*0400*/  @P1 IADD3 R6, PT, PT, R6, R9, RZ ;  /* 0x0000000906061210 */ /* 0x001fce0007ffe0ff */
.L_x_3:
[----:B------:R-:W-:Y:S05]  /*0410*/  @!P0 BRA `(.L_x_1) ;  /* 0x0000000400148947 */ /* 0x000fea0003800000 */
[----:B------:R-:W-:Y:S01]  /*0420*/  ISETP.GE.U32.AND P0, PT, R5, 0x7, PT ;  /* 0x000000070500780c */ /* 0x000fe20003f06070 */
[----:B------:R-:W-:Y:S01]  /*0430*/  BSSY.RECONVERGENT B0, `(.L_x_4) ;  /* 0x000001f000007945 */ /* 0x000fe20003800200 */
[----:B------:R-:W-:Y:S01]  /*0440*/  LOP3.LUT R10, R8, 0x7, RZ, 0xc0, !PT ;  /* 0x00000007080a7812 */ /* 0x000fe200078ec0ff */
[----:B------:R-:W-:-:S03]  /*0450*/  IMAD.MOV.U32 R7, RZ, RZ, RZ ;  /* 0x000000ffff077224 */ /* 0x000fc600078e00ff */
[----:B------:R-:W-:-:S07]  /*0460*/  ISETP.NE.AND P1, PT, R10, RZ, PT ;  /* 0x000000ff0a00720c */ /* 0x000fce0003f25270 */
[----:B------:R-:W-:Y:S06]  /*0470*/  @!P0 BRA `(.L_x_5) ;  /* 0x0000000000688947 */ /* 0x000fec0003800000 */
[----:B0-----:R-:W0:Y:S01]  /*0480*/  LDC.64 R2, c[0x0][0x388] ;  /* 0x0000e200ff027b82 */ /* 0x001e220000000a00 */
[----:B------:R-:W-:Y:S01]  /*0490*/  LOP3.LUT R7, R8, 0xfffffff8, RZ, 0xc0, !PT ;  /* 0xfffffff808077812 */ /* 0x000fe200078ec0ff */
[----:B------:R-:W-:Y:S01]  /*04a0*/  VIADD R11, R0, 0x3 ;  /* 0x00000003000b7836 */ /* 0x000fe20000000000 */
[----:B-----5:R-:W-:-:S03]  /*04b0*/  MOV R13, R6 ;  /* 0x00000006000d7202 */ /* 0x020fc60000000f00 */
[----:B------:R-:W-:-:S07]  /*04c0*/  IMAD.MOV R9, RZ, RZ, -R7 ;  /* 0x000000ffff097224 */ /* 0x000fce00078e0a07 */
.L_x_6:
[C---:B------:R-:W-:Y:S01]  /*04d0*/  VIADD R15, R11.reuse, 0xfffffffd ;  /* 0xfffffffd0b0f7836 */ /* 0x040fe20000000000 */
[----:B------:R-:W-:Y:S01]  /*04e0*/  IADD3 R17, PT, PT, R11, -0x2, RZ ;  /* 0xfffffffe0b117810 */ /* 0x000fe20007ffe0ff */
[----:B0-----:R-:W-:Y:S01]  /*04f0*/  IMAD.WIDE R4, R13, 0x4, R2 ;  /* 0x000000040d047825 */ /* 0x001fe200078e0202 */
[----:B------:R-:W-:Y:S02]  /*0500*/  IADD3 R25, PT, PT, R11, 0x2, RZ ;  /* 0x000000020b197810 */ /* 0x000fe40007ffe0ff */
[----:B------:R-:W-:Y:S01]  /*0510*/  IADD3 R9, PT, PT, R9, 0x8, RZ ;  /* 0x0000000809097810 */ /* 0x000fe20007ffe0ff */
[C---:B------:R-:W-:Y:S01]  /*0520*/  VIADD R19, R11.reuse, 0xffffffff ;  /* 0xffffffff0b137836 */ /* 0x040fe20000000000 */
[----:B------:R-:W-:Y:S01]  /*0530*/  STG.E desc[UR36][R4.64], R15 ;  /* 0x0000000f04007986 */ /* 0x000fe2000c101924 */
[----:B------:R-:W-:Y:S01]  /*0540*/  VIADD R23, R11, 0x1 ;  /* 0x000000010b177836 */ /* 0x000fe20000000000 */
[----:B------:R-:W-:Y:S01]  /*0550*/  ISETP.NE.AND P0, PT, R9, RZ, PT ;  /* 0x000000ff0900720c */ /* 0x000fe20003f05270 */
[C---:B------:R-:W-:Y:S01]  /*0560*/  VIADD R27, R11.reuse, 0x3 ;  /* 0x000000030b1b7836 */ /* 0x040fe20000000000 */
[----:B------:R-:W-:Y:S01]  /*0570*/  STG.E desc[UR36][R4.64+0x4], R17 ;  /* 0x0000041104007986 */ /* 0x000fe2000c101924 */
[----:B------:R-:W-:-:S02]  /*0580*/  VIADD R21, R11, 0x4 ;  /* 0x000000040b157836 */ /* 0x000fc40000000000 */
[----:B------:R-:W-:Y:S01]  /*0590*/  VIADD R13, R13, 0x8 ;  /* 0x000000080d0d7836 */ /* 0x000fe20000000000 */
[----:B------:R-:W-:Y:S04]  /*05a0*/  STG.E desc[UR36][R4.64+0x8], R19 ;  /* 0x0000081304007986 */ /* 0x000fe8000c101924 */
[----:B------:R-:W-:Y:S04]  /*05b0*/  STG.E desc[UR36][R4.64+0x10], R23 ;  /* 0x0000101704007986 */ /* 0x000fe8000c101924 */
[----:B------:R-:W-:Y:S04]  /*05c0*/  STG.E desc[UR36][R4.64+0x14], R25 ;  /* 0x0000141904007986 */ /* 0x000fe8000c101924 */
[----:B------:R-:W-:Y:S04]  /*05d0*/  STG.E desc[UR36][R4.64+0x18], R27 ;  /* 0x0000181b04007986 */ /* 0x000fe8000c101924 */
[----:B------:R-:W-:Y:S04]  /*05e0*/  STG.E desc[UR36][R4.64+0x1c], R21 ;  /* 0x00001c1504007986 */ /* 0x000fe8000c101924 */
[----:B------:R0:W-:Y:S02]  /*05f0*/  STG.E desc[UR36][R4.64+0xc], R11 ;  /* 0x00000c0b04007986 */ /* 0x0001e4000c101924 */
[----:B0-----:R-:W-:Y:S01]  /*0600*/  VIADD R11, R11, 0x8 ;  /* 0x000000080b0b7836 */ /* 0x001fe20000000000 */
[----:B------:R-:W-:Y:S06]  /*0610*/  @P0 BRA `(.L_x_6) ;  /* 0xfffffffc00ac0947 */ /* 0x000fec000383ffff */
.L_x_5:
[----:B------:R-:W-:Y:S05]  /*0620*/  BSYNC.RECONVERGENT B0 ;  /* 0x0000000000007941 */ /* 0x000fea0003800200 */
.L_x_4:
[----:B------:R-:W-:Y:S05]  /*0630*/  @!P1 BRA `(.L_x_1) ;  /* 0x00000000008c9947 */ /* 0x000fea0003800000 */
[----:B------:R-:W-:Y:S01]  /*0640*/  ISETP.GE.U32.AND P0, PT, R10, 0x4, PT ;  /* 0x000000040a00780c */ /* 0x000fe20003f06070 */
[----:B------:R-:W-:Y:S01]  /*0650*/  BSSY.RECONVERGENT B0, `(.L_x_7) ;  /* 0x0000010000007945 */ /* 0x000fe20003800200 */
[----:B------:R-:W-:-:S04]  /*0660*/  LOP3.LUT R4, R8, 0x3, RZ, 0xc0, !PT ;  /* 0x0000000308047812 */ /* 0x000fc800078ec0ff */
[----:B------:R-:W-:-:S07]  /*0670*/  ISETP.NE.AND P1, PT, R4, RZ, PT ;  /* 0x000000ff0400720c */ /* 0x000fce0003f25270 */
[----:B------:R-:W-:Y:S06]  /*0680*/  @!P0 BRA `(.L_x_8) ;  /* 0x0000000000308947 */ /* 0x000fec0003800000 */
[----:B0-----:R-:W0:Y:S01]  /*0690*/  LDC.64 R2, c[0x0][0x388] ;  /* 0x0000e200ff027b82 */ /* 0x001e220000000a00 */
[----:B-----5:R-:W-:Y:S01]  /*06a0*/  IADD3 R9, PT, PT, R6, R7, RZ ;  /* 0x0000000706097210 */ /* 0x020fe20007ffe0ff */
[----:B------:R-:W-:Y:S02]  /*06b0*/  IMAD.IADD R5, R0, 0x1, R7 ;  /* 0x0000000100057824 */ /* 0x000fe400078e0207 */
[----:B------:R-:W-:Y:S02]  /*06c0*/  VIADD R7, R7, 0x4 ;  /* 0x0000000407077836 */ /* 0x000fe40000000000 */
[C---:B------:R-:W-:Y:S01]  /*06d0*/  VIADD R13, R5.reuse, 0x3 ;  /* 0x00000003050d7836 */ /* 0x040fe20000000000 */
[----:B------:R-:W-:Y:S01]  /*06e0*/  IADD3 R11, PT, PT, R5, 0x2, RZ ;  /* 0x00000002050b7810 */ /* 0x000fe20007ffe0ff */
[----:B0-----:R-:W-:-:S04]  /*06f0*/  IMAD.WIDE R2, R9, 0x4, R2 ;  /* 0x0000000409027825 */ /* 0x001fc800078e0202 */
[----:B------:R-:W-:Y:S01]  /*0700*/  VIADD R9, R5, 0x1 ;  /* 0x0000000105097836 */ /* 0x000fe20000000000 */
[----:B------:R1:W-:Y:S04]  /*0710*/  STG.E desc[UR36][R2.64], R5 ;  /* 0x0000000502007986 */ /* 0x0003e8000c101924 */
[----:B------:R1:W-:Y:S04]  /*0720*/  STG.E desc[UR36][R2.64+0x4], R9 ;  /* 0x0000040902007986 */ /* 0x0003e8000c101924 */
[----:B------:R1:W-:Y:S04]  /*0730*/  STG.E desc[UR36][R2.64+0x8], R11 ;  /* 0x0000080b02007986 */ /* 0x0003e8000c101924 */
[----:B------:R1:W-:Y:S02]  /*0740*/  STG.E desc[UR36][R2.64+0xc], R13 ;  /* 0x00000c0d02007986 */ /* 0x0003e4000c101924 */
.L_x_8:
[----:B------:R-:W-:Y:S05]  /*0750*/  BSYNC.RECONVERGENT B0 ;  /* 0x0000000000007941 */ /* 0x000fea0003800200 */
.L_x_7:
[----:B------:R-:W-:Y:S05]  /*0760*/  @!P1 BRA `(.L_x_1) ;  /* 0x0000000000409947 */ /* 0x000fea0003800000 */
[----:B0-----:R-:W-:Y:S02]  /*0770*/  LOP3.LUT R8, R8, 0x1, RZ, 0xc0, !PT ;  /* 0x0000000108087812 */ /* 0x001fe400078ec0ff */
[----:B------:R-:W-:Y:S02]  /*0780*/  ISETP.NE.AND P0, PT, R4, 0x1, PT ;  /* 0x000000010400780c */ /* 0x000fe40003f05270 */
[----:B------:R-:W-:-:S11]  /*0790*/  ISETP.NE.U32.AND P1, PT, R8, 0x1, PT ;  /* 0x000000010800780c */ /* 0x000fd60003f25070 */
[----:B-1----:R-:W0:Y:S01]  /*07a0*/  @P0 LDC.64 R2, c[0x0][0x388] ;  /* 0x0000e200ff020b82 */ /* 0x002e220000000a00 */
[----:B-----5:R-:W-:Y:S01]  /*07b0*/  @P0 IADD3 R5, PT, PT, R6, R7, RZ ;  /* 0x0000000706050210 */ /* 0x020fe20007ffe0ff */
[----:B------:R-:W-:Y:S02]  /*07c0*/  @P0 IMAD.IADD R13, R0, 0x1, R7 ;  /* 0x00000001000d0824 */ /* 0x000fe400078e0207 */
[----:B------:R-:W-:-:S03]  /*07d0*/  @P0 VIADD R7, R7, 0x2 ;  /* 0x0000000207070836 */ /* 0x000fc60000000000 */
[----:B------:R-:W-:Y:S01]  /*07e0*/  @P0 IADD3 R15, PT, PT, R13, 0x1, RZ ;  /* 0x000000010d0f0810 */ /* 0x000fe20007ffe0ff */
[----:B------:R-:W1:Y:S01]  /*07f0*/  @!P1 LDC.64 R8, c[0x0][0x388] ;  /* 0x0000e200ff089b82 */ /* 0x000e620000000a00 */
[----:B------:R-:W-:Y:S01]  /*0800*/  @!P1 IADD3 R11, PT, PT, R6, R7, RZ ;  /* 0x00000007060b9210 */ /* 0x000fe20007ffe0ff */
[----:B------:R-:W-:Y:S02]  /*0810*/  @!P1 IMAD.IADD R7, R0, 0x1, R7 ;  /* 0x0000000100079824 */ /* 0x000fe400078e0207 */
[----:B0-----:R-:W-:-:S05]  /*0820*/  @P0 IMAD.WIDE R4, R5, 0x4, R2 ;  /* 0x0000000405040825 */ /* 0x001fca00078e0202 */
[----:B------:R2:W-:Y:S01]  /*0830*/  @P0 STG.E desc[UR36][R4.64], R13 ;  /* 0x0000000d04000986 */ /* 0x0005e2000c101924 */
[----:B-1----:R-:W-:-:S03]  /*0840*/  @!P1 IMAD.WIDE R2, R11, 0x4, R8 ;  /* 0x000000040b029825 */ /* 0x002fc600078e0208 */
[----:B------:R2:W-:Y:S04]  /*0850*/  @P0 STG.E desc[UR36][R4.64+0x4], R15 ;  /* 0x0000040f04000986 */ /* 0x0005e8000c101924 */
[----:B------:R2:W-:Y:S02]  /*0860*/  @!P1 STG.E desc[UR36][R2.64], R7 ;  /* 0x0000000702009986 */ /* 0x0005e4000c101924 */
.L_x_1:
[----:B------:R-:W-:Y:S05]  /*0870*/  BSYNC.RECONVERGENT B6 ;  /* 0x0000000000067941 */ /* 0x000fea0003800200 */
.L_x_0:
[----:B------:R-:W-:-:S13]  /*0880*/  ISETP.NE.AND P0, PT, R18, RZ, PT ;  /* 0x000000ff1200720c */ /* 0x000fda0003f05270 */
[----:B------:R-:W-:Y:S05]  /*0890*/  @P0 EXIT ;  /* 0x000000000000094d */ /* 0x000fea0003800000 */
[----:B-12---:R-:W1:Y:S02]  /*08a0*/  LDC.64 R4, c[0x4][0x8] ;  /* 0x01000200ff047b82 */ /* 0x006e640000000a00 */
[----:B-1----:R-:W2:Y:S06]  /*08b0*/  LDG.E R5, desc[UR36][R4.64] ;  /* 0x0000002404057981 */ /* 0x002eac000c1e1900 */
[----:B0-----:R-:W2:Y:S02]  /*08c0*/  LDC.64 R2, c[0x0][0x390] ;  /* 0x0000e400ff027b82 */ /* 0x001ea40000000a00 */
[----:B--2---:R-:W-:Y:S01]  /*08d0*/  STG.E desc[UR36][R2.64], R5 ;  /* 0x0000000502007986 */ /* 0x004fe2000c101924 */
[----:B------:R-:W-:Y:S05]  /*08e0*/  EXIT ;  /* 0x000000000000794d */ /* 0x000fea0003800000 */
.L_x_9:
[----:B------:R-:W-:-:S00]  /*08f0*/  BRA `(.L_x_9) ;  /* 0xfffffffc00fc7947 */ /* 0x000fc0000383ffff */
[----:B------:R-:W-:-:S00]  /*0900*/  NOP ;  /* 0x0000000000007918 */ /* 0x000fc00000000000 */
[----:B------:R-:W-:-:S00]  /*0910*/  NOP ;  /* 0x0000000000007918 */ /* 0x000fc00000000000 */
[----:B------:R-:W-:-:S00]  /*0920*/  NOP ;  /* 0x0000000000007918 */ /* 0x000fc00000000000 */
[----:B------:R-:W-:-:S00]  /*0930*/  NOP ;  /* 0x0000000000007918 */ /* 0x000fc00000000000 */
[----:B------:R-:W-:-:S00]  /*0940*/  NOP ;  /* 0x0000000000007918 */ /* 0x000fc00000000000 */
[----:B------:R-:W-:-:S00]  /*0950*/  NOP ;  /* 0x0000000000007918 */ /* 0x000fc00000000000 */
[----:B------:R-:W-:-:S00]  /*0960*/  NOP ;  /* 0x0000000000007918 */ /* 0x000fc00000000000 */
[----:B------:R-:W-:-:S00]  /*0970*/  NOP ;  /* 0x0000000000007918 */ /* 0x000fc00000000000 */
.L_x_10:


//--------------------- .nv.global.init           --------------------------
	.section	.nv.global.init,"aw",@progbits
.nv.global.init:
	.type		$str,@object
	.size		$str,(.L_3 - $str)
$str:
        /*0000*/ 	.byte	0x0a, 0x43, 0x75, 0x72, 0x72, 0x65, 0x6e, 0x74, 0x20, 0x64, 0x69, 0x73, 0x74, 0x61, 0x6e, 0x63
        /*0010*/ 	.byte	0x65, 0x3a, 0x20, 0x25, 0x64, 0x2c, 0x20, 0x43, 0x75, 0x72, 0x72, 0x65, 0x6e, 0x74, 0x20, 0x76
        /*0020*/ 	.byte	0x65, 0x72, 0x74, 0x65, 0x78, 0x3a, 0x20, 0x25, 0x64, 0x00
.L_3:


//--------------------- .nv.shared.reserved.0     --------------------------
	.section	.nv.shared.reserved.0,"aw",@nobits
	.weak		__nv_reservedSMEM_offset_0_alias
	.size		__nv_reservedSMEM_offset_0_alias, 0, 64
	.other		__nv_reservedSMEM_offset_0_alias,@"STO_CUDA_RESERVED_SHARED STV_DEFAULT"
__nv_reservedSMEM_offset_0_alias:
	.zero		0
	.zero		64


//--------------------- .nv.global                --------------------------
	.section	.nv.global,"aw",@nobits
	.align	4
.nv.global:
	.type		globalCounter,@object
	.size		globalCounter,(.L_2 - globalCounter)
globalCounter:
	.zero		4
.L_2:


//--------------------- .nv.constant0._Z8BFS_CUDAPiS_S_ii --------------------------
	.section	.nv.constant0._Z8BFS_CUDAPiS_S_ii,"a",@progbits
	.sectionflags	@""
	.align	4
.nv.constant0._Z8BFS_CUDAPiS_S_ii:
	.zero		928


//--------------------- SYMBOLS --------------------------

	.type		.nv.reservedSmem.offset0,@object
	.size		.nv.reservedSmem.offset0,0x4
	.type		vprintf,@function
